//
// Generated by NVIDIA NVVM Compiler
//
// Compiler Build ID: CL-36424714
// Cuda compilation tools, release 13.0, V13.0.88
// Based on NVVM 20.0.0
//

.version 9.0
.target sm_100
.address_size 64

	// .globl	_Z6addvecPiS_S_
// _ZZ6addvecPiS_S_E1s has been demoted

.visible .entry _Z6addvecPiS_S_(
	.param .u64 .ptr .align 1 _Z6addvecPiS_S__param_0,
	.param .u64 .ptr .align 1 _Z6addvecPiS_S__param_1,
	.param .u64 .ptr .align 1 _Z6addvecPiS_S__param_2
)
{
	.reg .pred 	%p<2>;
	.reg .b32 	%r<9>;
	.reg .b64 	%rd<12>;
	// demoted variable
	.shared .align 4 .b8 _ZZ6addvecPiS_S_E1s[40];
	ld.param.u64 	%rd1, [_Z6addvecPiS_S__param_0];
	ld.param.u64 	%rd2, [_Z6addvecPiS_S__param_1];
	ld.param.u64 	%rd3, [_Z6addvecPiS_S__param_2];
	mov.u32 	%r1, %tid.x;
	setp.gt.u32 	%p1, %r1, 9;
	shl.b32 	%r3, %r1, 2;
	mov.u32 	%r4, _ZZ6addvecPiS_S_E1s;
	add.s32 	%r2, %r4, %r3;
	@%p1 bra 	$L__BB0_2;
	cvta.to.global.u64 	%rd4, %rd1;
	cvta.to.global.u64 	%rd5, %rd2;
	mul.wide.u32 	%rd6, %r1, 4;
	add.s64 	%rd7, %rd4, %rd6;
	ld.global.u32 	%r5, [%rd7];
	add.s64 	%rd8, %rd5, %rd6;
	ld.global.u32 	%r6, [%rd8];
	add.s32 	%r7, %r6, %r5;
	st.shared.u32 	[%r2], %r7;
$L__BB0_2:
	cvta.to.global.u64 	%rd9, %rd3;
	bar.sync 	0;
	ld.shared.u32 	%r8, [%r2];
	mul.wide.u32 	%rd10, %r1, 4;
	add.s64 	%rd11, %rd9, %rd10;
	st.global.u32 	[%rd11], %r8;
	ret;

}


// ===== COMPILED SASS (sm_100) =====

	.target	sm_100

	.elftype	@"ET_EXEC"


//--------------------- .note.nv.tkinfo           --------------------------
	.section	.note.nv.tkinfo,"",@"SHT_NOTE"
	.sectionflags	@"SHF_NOTE_NV_TKINFO"
	.tkinfo
        /*0018*/ 	.word	0x00000002
        /*0030*/ 	.string	""
        /*0030*/ 	.string	"ptxas"
        /*0030*/ 	.string	"Cuda compilation tools, release 13.0, V13.0.88"
        /*0030*/ 	.string	"Build cuda_13.0.r13.0/compiler.36424714_0"
        /*0030*/ 	.string	"-arch sm_100 -m 64 "



//--------------------- .note.nv.cuinfo           --------------------------
	.section	.note.nv.cuinfo,"",@"SHT_NOTE"
	.sectionflags	@"SHF_NOTE_NV_CUINFO"
        /*0018*/ 	.short	0x0002
        /*001a*/ 	.short	0x0064
        /*001c*/ 	.short	0x0082
	.zero		2


//--------------------- .nv.info                  --------------------------
	.section	.nv.info,"",@"SHT_CUDA_INFO"
	.align	4


	//----- nvinfo : EIATTR_REGCOUNT
	.align		4
        /*0000*/ 	.byte	0x04, 0x2f
        /*0002*/ 	.short	(.L_1 - .L_0)
	.align		4
.L_0:
        /*0004*/ 	.word	index@(_Z6addvecPiS_S_)
        /*0008*/ 	.word	0x00000010


	//----- nvinfo : EIATTR_FRAME_SIZE
	.align		4
.L_1:
        /*000c*/ 	.byte	0x04, 0x11
        /*000e*/ 	.short	(.L_3 - .L_2)
	.align		4
.L_2:
        /*0010*/ 	.word	index@(_Z6addvecPiS_S_)
        /*0014*/ 	.word	0x00000000


	//----- nvinfo : EIATTR_MIN_STACK_SIZE
	.align		4
.L_3:
        /*0018*/ 	.byte	0x04, 0x12
        /*001a*/ 	.short	(.L_5 - .L_4)
	.align		4
.L_4:
        /*001c*/ 	.word	index@(_Z6addvecPiS_S_)
        /*0020*/ 	.word	0x00000000
.L_5:


//--------------------- .nv.compat                --------------------------
	.section	.nv.compat,"",@"SHT_CUDA_COMPAT_INFO"
	.align	4
        /*0000*/ 	.byte	0x02, 0x09, 0x00, 0x00, 0x02, 0x02, 0x01, 0x00, 0x02, 0x05, 0x05, 0x00, 0x03, 0x07, 0x01, 0x01
        /*0010*/ 	.byte	0x02, 0x03, 0x00, 0x00, 0x02, 0x06, 0x01, 0x00, 0x04, 0x0b, 0x08, 0x00, 0x09, 0x00, 0x00, 0x00
        /*0020*/ 	.byte	0x00, 0x00, 0x00, 0x00


//--------------------- .nv.info._Z6addvecPiS_S_  --------------------------
	.section	.nv.info._Z6addvecPiS_S_,"",@"SHT_CUDA_INFO"
	.sectionflags	@""
	.align	4


	//----- nvinfo : EIATTR_CUDA_API_VERSION
	.align		4
        /*0000*/ 	.byte	0x04, 0x37
        /*0002*/ 	.short	(.L_7 - .L_6)
.L_6:
        /*0004*/ 	.word	0x00000082


	//----- nvinfo : EIATTR_KPARAM_INFO
	.align		4
.L_7:
        /*0008*/ 	.byte	0x04, 0x17
        /*000a*/ 	.short	(.L_9 - .L_8)
.L_8:
        /*000c*/ 	.word	0x00000000
        /*0010*/ 	.short	0x0002
        /*0012*/ 	.short	0x0010
        /*0014*/ 	.byte	0x00, 0xf5, 0x21, 0x00


	//----- nvinfo : EIATTR_KPARAM_INFO
	.align		4
.L_9:
        /*0018*/ 	.byte	0x04, 0x17
        /*001a*/ 	.short	(.L_11 - .L_10)
.L_10:
        /*001c*/ 	.word	0x00000000
        /*0020*/ 	.short	0x0001
        /*0022*/ 	.short	0x0008
        /*0024*/ 	.byte	0x00, 0xf5, 0x21, 0x00


	//----- nvinfo : EIATTR_KPARAM_INFO
	.align		4
.L_11:
        /*0028*/ 	.byte	0x04, 0x17
        /*002a*/ 	.short	(.L_13 - .L_12)
.L_12:
        /*002c*/ 	.word	0x00000000
        /*0030*/ 	.short	0x0000
        /*0032*/ 	.short	0x0000
        /*0034*/ 	.byte	0x00, 0xf5, 0x21, 0x00


	//----- nvinfo : EIATTR_SPARSE_MMA_MASK
	.align		4
.L_13:
        /*0038*/ 	.byte	0x03, 0x50
        /*003a*/ 	.short	0x0000


	//----- nvinfo : EIATTR_MAXREG_COUNT
	.align		4
        /*003c*/ 	.byte	0x03, 0x1b
        /*003e*/ 	.short	0x00ff


	//----- nvinfo : EIATTR_NUM_BARRIERS
	.align		4
        /*0040*/ 	.byte	0x02, 0x4c
        /*0042*/ 	.byte	0x01
	.zero		1


	//----- nvinfo : EIATTR_MERCURY_ISA_VERSION
	.align		4
        /*0044*/ 	.byte	0x03, 0x5f
        /*0046*/ 	.short	0x0101


	//----- nvinfo : EIATTR_VRC_CTA_INIT_COUNT
	.align		4
        /*0048*/ 	.byte	0x02, 0x4a
	.zero		1
	.zero		1


	//----- nvinfo : EIATTR_EXIT_INSTR_OFFSETS
	.align		4
        /*004c*/ 	.byte	0x04, 0x1c
        /*004e*/ 	.short	(.L_15 - .L_14)


	//   ....[0]....
.L_14:
        /*0050*/ 	.word	0x00000150


	//----- nvinfo : EIATTR_CBANK_PARAM_SIZE
	.align		4
.L_15:
        /*0054*/ 	.byte	0x03, 0x19
        /*0056*/ 	.short	0x0018


	//----- nvinfo : EIATTR_PARAM_CBANK
	.align		4
        /*0058*/ 	.byte	0x04, 0x0a
        /*005a*/ 	.short	(.L_17 - .L_16)
	.align		4
.L_16:
        /*005c*/ 	.word	index@(.nv.constant0._Z6addvecPiS_S_)
        /*0060*/ 	.short	0x0380
        /*0062*/ 	.short	0x0018


	//----- nvinfo : EIATTR_SW_WAR
	.align		4
.L_17:
        /*0064*/ 	.byte	0x04, 0x36
        /*0066*/ 	.short	(.L_19 - .L_18)
.L_18:
        /*0068*/ 	.word	0x00000008
.L_19:


//--------------------- .nv.callgraph             --------------------------
	.section	.nv.callgraph,"",@"SHT_CUDA_CALLGRAPH"
	.align	4
	.sectionentsize	8
	.align		4
        /*0000*/ 	.word	0x00000000
	.align		4
        /*0004*/ 	.word	0xffffffff
	.align		4
        /*0008*/ 	.word	0x00000000
	.align		4
        /*000c*/ 	.word	0xfffffffe
	.align		4
        /*0010*/ 	.word	0x00000000
	.align		4
        /*0014*/ 	.word	0xfffffffd
	.align		4
        /*0018*/ 	.word	0x00000000
	.align		4
        /*001c*/ 	.word	0xfffffffc


//--------------------- .text._Z6addvecPiS_S_     --------------------------
	.section	.text._Z6addvecPiS_S_,"ax",@progbits
	.align	128
        .global         _Z6addvecPiS_S_
        .type           _Z6addvecPiS_S_,@function
        .size           _Z6addvecPiS_S_,(.L_x_1 - _Z6addvecPiS_S_)
        .other          _Z6addvecPiS_S_,@"STO_CUDA_ENTRY STV_DEFAULT"
_Z6addvecPiS_S_:
.text._Z6addvecPiS_S_:
[----:B------:R-:W-:Y:S01]  /*0000*/  LDC R1, c[0x0][0x37c] ;  /* 0x0000df00ff017b82 */ /* 0x000fe20000000800 */
[----:B------:R-:W0:Y:S07]  /*0010*/  S2R R13, SR_TID.X ;  /* 0x00000000000d7919 */ /* 0x000e2e0000002100 */
[----:B------:R-:W1:Y:S01]  /*0020*/  LDC.64 R2, c[0x0][0x380] ;  /* 0x0000e000ff027b82 */ /* 0x000e620000000a00 */
[----:B------:R-:W2:Y:S07]  /*0030*/  LDCU.64 UR6, c[0x0][0x358] ;  /* 0x00006b00ff0677ac */ /* 0x000eae0008000a00 */
[----:B------:R-:W3:Y:S08]  /*0040*/  LDC.64 R4, c[0x0][0x388] ;  /* 0x0000e200ff047b82 */ /* 0x000ef00000000a00 */
[----:B------:R-:W4:Y:S01]  /*0050*/  S2UR UR5, SR_CgaCtaId ;  /* 0x00000000000579c3 */ /* 0x000f220000008800 */
[----:B------:R-:W-:-:S07]  /*0060*/  UMOV UR4, 0x400 ;  /* 0x0000040000047882 */ /* 0x000fce0000000000 */
[----:B------:R-:W5:Y:S01]  /*0070*/  LDC.64 R6, c[0x0][0x390] ;  /* 0x0000e400ff067b82 */ /* 0x000f620000000a00 */
[----:B0-----:R-:W-:-:S13]  /*0080*/  ISETP.GT.U32.AND P0, PT, R13, 0x9, PT ;  /* 0x000000090d00780c */ /* 0x001fda0003f04070 */
[----:B-1----:R-:W-:-:S04]  /*0090*/  @!P0 IMAD.WIDE.U32 R2, R13, 0x4, R2 ;  /* 0x000000040d028825 */ /* 0x002fc800078e0002 */
[----:B---3--:R-:W-:Y:S02]  /*00a0*/  @!P0 IMAD.WIDE.U32 R4, R13, 0x4, R4 ;  /* 0x000000040d048825 */ /* 0x008fe400078e0004 */
[----:B--2---:R-:W2:Y:S04]  /*00b0*/  @!P0 LDG.E R2, desc[UR6][R2.64] ;  /* 0x0000000602028981 */ /* 0x004ea8000c1e1900 */
[----:B------:R-:W2:Y:S01]  /*00c0*/  @!P0 LDG.E R5, desc[UR6][R4.64] ;  /* 0x0000000604058981 */ /* 0x000ea2000c1e1900 */
[----:B----4-:R-:W-:-:S06]  /*00d0*/  ULEA UR4, UR5, UR4, 0x18 ;  /* 0x0000000405047291 */ /* 0x010fcc000f8ec0ff */
[C---:B------:R-:W-:Y:S02]  /*00e0*/  LEA R0, R13.reuse, UR4, 0x2 ;  /* 0x000000040d007c11 */ /* 0x040fe4000f8e10ff */
[----:B--2---:R-:W-:Y:S01]  /*00f0*/  @!P0 IADD3 R9, PT, PT, R2, R5, RZ ;  /* 0x0000000502098210 */ /* 0x004fe20007ffe0ff */
[----:B-----5:R-:W-:-:S04]  /*0100*/  IMAD.WIDE.U32 R2, R13, 0x4, R6 ;  /* 0x000000040d027825 */ /* 0x020fc800078e0006 */
[----:B------:R-:W-:Y:S01]  /*0110*/  @!P0 STS [R0], R9 ;  /* 0x0000000900008388 */ /* 0x000fe20000000800 */
[----:B------:R-:W-:Y:S06]  /*0120*/  BAR.SYNC.DEFER_BLOCKING 0x0 ;  /* 0x0000000000007b1d */ /* 0x000fec0000010000 */
[----:B------:R-:W0:Y:S04]  /*0130*/  LDS R11, [R0] ;  /* 0x00000000000b7984 */ /* 0x000e280000000800 */
[----:B0-----:R-:W-:Y:S01]  /*0140*/  STG.E desc[UR6][R2.64], R11 ;  /* 0x0000000b02007986 */ /* 0x001fe2000c101906 */
[----:B------:R-:W-:Y:S05]  /*0150*/  EXIT ;  /* 0x000000000000794d */ /* 0x000fea0003800000 */
.L_x_0:
[----:B------:R-:W-:-:S00]  /*0160*/  BRA `(.L_x_0) ;  /* 0xfffffffc00fc7947 */ /* 0x000fc0000383ffff */
[----:B------:R-:W-:-:S00]  /*0170*/  NOP ;  /* 0x0000000000007918 */ /* 0x000fc00000000000 */
        /* <DEDUP_REMOVED lines=8> */
.L_x_1:


//--------------------- .nv.shared._Z6addvecPiS_S_ --------------------------
	.section	.nv.shared._Z6addvecPiS_S_,"aw",@nobits
	.sectionflags	@""
	.align	4
.nv.shared._Z6addvecPiS_S_:
	.zero		1064


//--------------------- .nv.shared.reserved.0     --------------------------
	.section	.nv.shared.reserved.0,"aw",@nobits
	.weak		__nv_reservedSMEM_offset_0_alias
	.size		__nv_reservedSMEM_offset_0_alias, 0, 64
	.other		__nv_reservedSMEM_offset_0_alias,@"STO_CUDA_RESERVED_SHARED STV_DEFAULT"
__nv_reservedSMEM_offset_0_alias:
	.zero		0
	.zero		64


//--------------------- .nv.constant0._Z6addvecPiS_S_ --------------------------
	.section	.nv.constant0._Z6addvecPiS_S_,"a",@progbits
	.sectionflags	@""
	.align	4
.nv.constant0._Z6addvecPiS_S_:
	.zero		920


//--------------------- SYMBOLS --------------------------

	.type		.nv.reservedSmem.offset0,@object
	.size		.nv.reservedSmem.offset0,0x4
	.type		.nv.reservedSmem.cap,@object
	.size		.nv.reservedSmem.cap,0x4
